	.headerflags	@"EF_CUDA_TEXMODE_UNIFIED EF_CUDA_64BIT_ADDRESS EF_CUDA_ACCELERATORS EF_CUDA_SM90 EF_CUDA_VIRTUAL_SM(EF_CUDA_SM90)"
	.elftype	@"ET_EXEC"


//--------------------- .nv.info                  --------------------------
	.section	.nv.info,"",@"SHT_CUDA_INFO"
	.align	4


	//----- nvinfo : EIATTR_REGCOUNT
	.align		4
        /*0000*/ 	.byte	0x04, 0x2f
        /*0002*/ 	.short	(.L_1 - .L_0)
	.align		4
.L_0:
        /*0004*/ 	.word	index@(triton_poi_fused_constant_pad_nd_37)
        /*0008*/ 	.word	0x00000020


	//----- nvinfo : EIATTR_MIN_STACK_SIZE
	.align		4
.L_1:
        /*000c*/ 	.byte	0x04, 0x12
        /*000e*/ 	.short	(.L_3 - .L_2)
	.align		4
.L_2:
        /*0010*/ 	.word	index@(triton_poi_fused_constant_pad_nd_37)
        /*0014*/ 	.word	0x00000000


	//----- nvinfo : EIATTR_FRAME_SIZE
	.align		4
.L_3:
        /*0018*/ 	.byte	0x04, 0x11
        /*001a*/ 	.short	(.L_5 - .L_4)
	.align		4
.L_4:
        /*001c*/ 	.word	index@(triton_poi_fused_constant_pad_nd_37)
        /*0020*/ 	.word	0x00000000


	//----- nvinfo : EIATTR_MIN_STACK_SIZE
	.align		4
.L_5:
        /*0024*/ 	.byte	0x04, 0x12
        /*0026*/ 	.short	(.L_7 - .L_6)
	.align		4
.L_6:
        /*0028*/ 	.word	index@(triton_poi_fused_constant_pad_nd_37)
        /*002c*/ 	.word	0x00000000
.L_7:


//--------------------- .nv.info.triton_poi_fused_constant_pad_nd_37 --------------------------
	.section	.nv.info.triton_poi_fused_constant_pad_nd_37,"",@"SHT_CUDA_INFO"
	.sectionflags	@""
	.align	4


	//----- nvinfo : EIATTR_CUDA_API_VERSION
	.align		4
        /*0000*/ 	.byte	0x04, 0x37
        /*0002*/ 	.short	(.L_9 - .L_8)
.L_8:
        /*0004*/ 	.word	0x0000007c


	//----- nvinfo : EIATTR_KPARAM_INFO
	.align		4
.L_9:
        /*0008*/ 	.byte	0x04, 0x17
        /*000a*/ 	.short	(.L_11 - .L_10)
.L_10:
        /*000c*/ 	.word	0x00000000
        /*0010*/ 	.short	0x0003
        /*0012*/ 	.short	0x0014
        /*0014*/ 	.byte	0x00, 0xf0, 0x11, 0x00


	//----- nvinfo : EIATTR_KPARAM_INFO
	.align		4
.L_11:
        /*0018*/ 	.byte	0x04, 0x17
        /*001a*/ 	.short	(.L_13 - .L_12)
.L_12:
        /*001c*/ 	.word	0x00000000
        /*0020*/ 	.short	0x0002
        /*0022*/ 	.short	0x0010
        /*0024*/ 	.byte	0x00, 0xf0, 0x11, 0x00


	//----- nvinfo : EIATTR_KPARAM_INFO
	.align		4
.L_13:
        /*0028*/ 	.byte	0x04, 0x17
        /*002a*/ 	.short	(.L_15 - .L_14)
.L_14:
        /*002c*/ 	.word	0x00000000
        /*0030*/ 	.short	0x0001
        /*0032*/ 	.short	0x0008
        /*0034*/ 	.byte	0x00, 0xf4, 0x21, 0x00


	//----- nvinfo : EIATTR_KPARAM_INFO
	.align		4
.L_15:
        /*0038*/ 	.byte	0x04, 0x17
        /*003a*/ 	.short	(.L_17 - .L_16)
.L_16:
        /*003c*/ 	.word	0x00000000
        /*0040*/ 	.short	0x0000
        /*0042*/ 	.short	0x0000
        /*0044*/ 	.byte	0x00, 0xf4, 0x21, 0x00


	//----- nvinfo : EIATTR_SPARSE_MMA_MASK
	.align		4
.L_17:
        /*0048*/ 	.byte	0x03, 0x50
        /*004a*/ 	.short	0x0000


	//----- nvinfo : EIATTR_MAXREG_COUNT
	.align		4
        /*004c*/ 	.byte	0x03, 0x1b
        /*004e*/ 	.short	0x00ff


	//----- nvinfo : EIATTR_EXIT_INSTR_OFFSETS
	.align		4
        /*0050*/ 	.byte	0x04, 0x1c
        /*0052*/ 	.short	(.L_19 - .L_18)


	//   ....[0]....
.L_18:
        /*0054*/ 	.word	0x00000620


	//   ....[1]....
        /*0058*/ 	.word	0x00000670


	//----- nvinfo : EIATTR_REQNTID
	.align		4
.L_19:
        /*005c*/ 	.byte	0x04, 0x10
        /*005e*/ 	.short	(.L_21 - .L_20)
.L_20:
        /*0060*/ 	.word	0x00000080
        /*0064*/ 	.word	0x00000001
        /*0068*/ 	.word	0x00000001


	//----- nvinfo : EIATTR_CBANK_PARAM_SIZE
	.align		4
.L_21:
        /*006c*/ 	.byte	0x03, 0x19
        /*006e*/ 	.short	0x0018


	//----- nvinfo : EIATTR_PARAM_CBANK
	.align		4
        /*0070*/ 	.byte	0x04, 0x0a
        /*0072*/ 	.short	(.L_23 - .L_22)
	.align		4
.L_22:
        /*0074*/ 	.word	index@(.nv.constant0.triton_poi_fused_constant_pad_nd_37)
        /*0078*/ 	.short	0x0210
        /*007a*/ 	.short	0x0018


	//----- nvinfo : EIATTR_SW_WAR
	.align		4
.L_23:
        /*007c*/ 	.byte	0x04, 0x36
        /*007e*/ 	.short	(.L_25 - .L_24)
.L_24:
        /*0080*/ 	.word	0x00000008
.L_25:


//--------------------- .nv.callgraph             --------------------------
	.section	.nv.callgraph,"",@"SHT_CUDA_CALLGRAPH"
	.align	4
	.sectionentsize	8
	.align		4
        /*0000*/ 	.word	0x00000000
	.align		4
        /*0004*/ 	.word	0xffffffff
	.align		4
        /*0008*/ 	.word	0x00000000
	.align		4
        /*000c*/ 	.word	0xfffffffe
	.align		4
        /*0010*/ 	.word	0x00000000
	.align		4
        /*0014*/ 	.word	0xfffffffd
	.align		4
        /*0018*/ 	.word	0x00000000
	.align		4
        /*001c*/ 	.word	0xfffffffc


//--------------------- .text.triton_poi_fused_constant_pad_nd_37 --------------------------
	.section	.text.triton_poi_fused_constant_pad_nd_37,"ax",@progbits
	.sectionflags	@"SHF_BARRIERS=1"
	.align	128
        .global         triton_poi_fused_constant_pad_nd_37
        .type           triton_poi_fused_constant_pad_nd_37,@function
        .size           triton_poi_fused_constant_pad_nd_37,(.L_x_1 - triton_poi_fused_constant_pad_nd_37)
        .other          triton_poi_fused_constant_pad_nd_37,@"STO_CUDA_ENTRY STV_DEFAULT"
triton_poi_fused_constant_pad_nd_37:
.text.triton_poi_fused_constant_pad_nd_37:
[----:B------:R-:W0:Y:S01]  /*0000*/  LDC R1, c[0x0][0x28] ;  /* 0x00000a00ff017b82 */ /* 0x000e220000000800 */
[----:B------:R-:W1:Y:S01]  /*0010*/  S2R R0, SR_CTAID.X ;  /* 0x0000000000007919 */ /* 0x000e620000002500 */
[----:B------:R-:W-:Y:S01]  /*0020*/  IMAD.MOV.U32 R14, RZ, RZ, RZ ;  /* 0x000000ffff0e7224 */ /* 0x000fe200078e00ff */
[----:B------:R-:W-:Y:S01]  /*0030*/  CS2R R12, SRZ ;  /* 0x00000000000c7805 */ /* 0x000fe2000001ff00 */
[----:B------:R-:W-:Y:S01]  /*0040*/  ULDC.64 UR6, c[0x0][0x208] ;  /* 0x0000820000067ab9 */ /* 0x000fe20000000a00 */
[----:B------:R-:W2:Y:S01]  /*0050*/  S2R R15, SR_TID.X ;  /* 0x00000000000f7919 */ /* 0x000ea20000002100 */
[----:B------:R-:W-:Y:S01]  /*0060*/  CS2R R16, SRZ ;  /* 0x0000000000107805 */ /* 0x000fe2000001ff00 */
[----:B------:R-:W3:Y:S01]  /*0070*/  S2R R4, SR_CTAID.Y ;  /* 0x0000000000047919 */ /* 0x000ee20000002600 */
[----:B-1----:R-:W-:Y:S01]  /*0080*/  IMAD.SHL.U32 R0, R0, 0x10, RZ ;  /* 0x0000001000007824 */ /* 0x002fe200078e00ff */
[----:B--2---:R-:W-:-:S04]  /*0090*/  SHF.R.U32.HI R5, RZ, 0x4, R15 ;  /* 0x00000004ff057819 */ /* 0x004fc8000001160f */
[----:B------:R-:W-:Y:S01]  /*00a0*/  LOP3.LUT R8, R0, 0xf, R15, 0xf8, !PT ;  /* 0x0000000f00087812 */ /* 0x000fe200078ef80f */
[----:B---3--:R-:W-:Y:S01]  /*00b0*/  IMAD.SHL.U32 R4, R4, 0x40, RZ ;  /* 0x0000004004047824 */ /* 0x008fe200078e00ff */
[----:B------:R-:W-:-:S03]  /*00c0*/  SGXT.U32 R5, R5, 0x3 ;  /* 0x000000030505781a */ /* 0x000fc60000000000 */
[----:B------:R-:W-:-:S05]  /*00d0*/  IMAD.HI R2, R8, 0x55555556, RZ ;  /* 0x5555555608027827 */ /* 0x000fca00078e02ff */
[----:B------:R-:W-:Y:S02]  /*00e0*/  LEA.HI R7, R2, R2, RZ, 0x1 ;  /* 0x0000000202077211 */ /* 0x000fe400078f08ff */
[----:B------:R-:W1:Y:S03]  /*00f0*/  LDC.64 R2, c[0x0][0x210] ;  /* 0x00008400ff027b82 */ /* 0x000e660000000a00 */
[----:B------:R-:W-:-:S04]  /*0100*/  IMAD R6, R7, -0x3, R8 ;  /* 0xfffffffd07067824 */ /* 0x000fc800078e0208 */
[----:B------:R-:W-:Y:S01]  /*0110*/  IMAD R9, R7, 0x2, R6 ;  /* 0x0000000207097824 */ /* 0x000fe200078e0206 */
[----:B------:R-:W-:Y:S02]  /*0120*/  ISETP.GE.AND P0, PT, R6, 0x2, PT ;  /* 0x000000020600780c */ /* 0x000fe40003f06270 */
[----:B------:R-:W-:Y:S02]  /*0130*/  LOP3.LUT R6, R4, R5, RZ, 0xfc, !PT ;  /* 0x0000000504067212 */ /* 0x000fe400078efcff */
[----:B------:R-:W-:Y:S02]  /*0140*/  LOP3.LUT R7, R4, 0x8, R5, 0xfe, !PT ;  /* 0x0000000804077812 */ /* 0x000fe400078efe05 */
[----:B------:R-:W-:Y:S01]  /*0150*/  ISETP.LT.AND P0, PT, R8, 0x6, !P0 ;  /* 0x000000060800780c */ /* 0x000fe20004701270 */
[--C-:B------:R-:W-:Y:S02]  /*0160*/  IMAD R11, R6, 0x4, R9.reuse ;  /* 0x00000004060b7824 */ /* 0x100fe400078e0209 */
[----:B------:R-:W-:-:S02]  /*0170*/  IMAD R7, R7, 0x4, R9 ;  /* 0x0000000407077824 */ /* 0x000fc400078e0209 */
[C---:B------:R-:W-:Y:S01]  /*0180*/  VIADD R23, R11.reuse, 0x60 ;  /* 0x000000600b177836 */ /* 0x040fe20000000000 */
[----:B------:R-:W-:Y:S01]  /*0190*/  IADD3 R21, R11, 0x40, RZ ;  /* 0x000000400b157810 */ /* 0x000fe20007ffe0ff */
[C---:B------:R-:W-:Y:S01]  /*01a0*/  VIADD R9, R11.reuse, 0xa0 ;  /* 0x000000a00b097836 */ /* 0x040fe20000000000 */
[----:B------:R-:W-:Y:S01]  /*01b0*/  IADD3 R29, R11, 0xe0, RZ ;  /* 0x000000e00b1d7810 */ /* 0x000fe20007ffe0ff */
[----:B------:R-:W-:Y:S02]  /*01c0*/  VIADD R25, R11, 0x80 ;  /* 0x000000800b197836 */ /* 0x000fe40000000000 */
[----:B-1----:R-:W-:-:S04]  /*01d0*/  IMAD.WIDE R18, R7, 0x4, R2 ;  /* 0x0000000407127825 */ /* 0x002fc800078e0202 */
[--C-:B------:R-:W-:Y:S01]  /*01e0*/  IMAD.WIDE R20, R21, 0x4, R2.reuse ;  /* 0x0000000415147825 */ /* 0x100fe200078e0202 */
[----:B------:R1:W2:Y:S03]  /*01f0*/  @P0 LDG.E.EL R14, desc[UR6][R18.64] ;  /* 0x00000006120e0981 */ /* 0x0002a6000c2e1900 */
[C---:B------:R-:W-:Y:S01]  /*0200*/  VIADD R27, R11.reuse, 0xc0 ;  /* 0x000000c00b1b7836 */ /* 0x040fe20000000000 */
[----:B------:R3:W4:Y:S01]  /*0210*/  @P0 LDG.E.EL R13, desc[UR6][R20.64] ;  /* 0x00000006140d0981 */ /* 0x000722000c2e1900 */
[----:B------:R-:W-:-:S04]  /*0220*/  IMAD.WIDE R6, R11, 0x4, R2 ;  /* 0x000000040b067825 */ /* 0x000fc800078e0202 */
[----:B------:R-:W-:Y:S01]  /*0230*/  IMAD.WIDE R10, R9, 0x4, R2 ;  /* 0x00000004090a7825 */ /* 0x000fe200078e0202 */
[----:B-1----:R-:W-:-:S03]  /*0240*/  CS2R R18, SRZ ;  /* 0x0000000000127805 */ /* 0x002fc6000001ff00 */
[--C-:B------:R-:W-:Y:S01]  /*0250*/  IMAD.WIDE R22, R23, 0x4, R2.reuse ;  /* 0x0000000417167825 */ /* 0x100fe200078e0202 */
[----:B------:R-:W5:Y:S03]  /*0260*/  @P0 LDG.E.EL R17, desc[UR6][R10.64] ;  /* 0x000000060a110981 */ /* 0x000f66000c2e1900 */
[--C-:B------:R-:W-:Y:S01]  /*0270*/  IMAD.WIDE R24, R25, 0x4, R2.reuse ;  /* 0x0000000419187825 */ /* 0x100fe200078e0202 */
[----:B------:R1:W5:Y:S03]  /*0280*/  @P0 LDG.E.EL R12, desc[UR6][R22.64] ;  /* 0x00000006160c0981 */ /* 0x000366000c2e1900 */
[--C-:B------:R-:W-:Y:S01]  /*0290*/  IMAD.WIDE R8, R27, 0x4, R2.reuse ;  /* 0x000000041b087825 */ /* 0x100fe200078e0202 */
[----:B------:R-:W5:Y:S03]  /*02a0*/  @P0 LDG.E.EL R16, desc[UR6][R24.64] ;  /* 0x0000000618100981 */ /* 0x000f66000c2e1900 */
[----:B---3--:R-:W-:Y:S01]  /*02b0*/  IMAD.MOV.U32 R20, RZ, RZ, RZ ;  /* 0x000000ffff147224 */ /* 0x008fe200078e00ff */
[----:B------:R-:W3:Y:S01]  /*02c0*/  @P0 LDG.E.EL R19, desc[UR6][R8.64] ;  /* 0x0000000608130981 */ /* 0x000ee2000c2e1900 */
[----:B------:R-:W-:-:S04]  /*02d0*/  IMAD.WIDE R2, R29, 0x4, R2 ;  /* 0x000000041d027825 */ /* 0x000fc800078e0202 */
[----:B------:R-:W3:Y:S04]  /*02e0*/  @P0 LDG.E.EL R20, desc[UR6][R6.64] ;  /* 0x0000000606140981 */ /* 0x000ee8000c2e1900 */
[----:B------:R1:W3:Y:S01]  /*02f0*/  @P0 LDG.E.EL R18, desc[UR6][R2.64] ;  /* 0x0000000602120981 */ /* 0x0002e2000c2e1900 */
[----:B------:R-:W1:Y:S01]  /*0300*/  S2UR UR5, SR_CgaCtaId ;  /* 0x00000000000579c3 */ /* 0x000e620000008800 */
[----:B------:R-:W-:Y:S01]  /*0310*/  IMAD.SHL.U32 R21, R15, 0x40, RZ ;  /* 0x000000400f157824 */ /* 0x000fe200078e00ff */
[----:B------:R-:W-:-:S04]  /*0320*/  UMOV UR4, 0x400 ;  /* 0x0000040000047882 */ /* 0x000fc80000000000 */
[----:B-1----:R-:W-:-:S04]  /*0330*/  LOP3.LUT R22, R21, 0x3c0, RZ, 0xc0, !PT ;  /* 0x000003c015167812 */ /* 0x002fc800078ec0ff */
[----:B------:R-:W-:Y:S01]  /*0340*/  LOP3.LUT R21, R22, R5, RZ, 0xfc, !PT ;  /* 0x0000000516157212 */ /* 0x000fe200078efcff */
[----:B0-----:R-:W-:-:S06]  /*0350*/  UPRMT UR4, UR5, 0x654, UR4 ;  /* 0x0000065405047896 */ /* 0x001fcc0008000004 */
[----:B------:R-:W-:-:S05]  /*0360*/  LEA.HI R22, R22, UR4, RZ, 0x1e ;  /* 0x0000000416167c11 */ /* 0x000fca000f8ff0ff */
[----:B------:R-:W-:Y:S01]  /*0370*/  IMAD R21, R21, 0x4, R22 ;  /* 0x0000000415157824 */ /* 0x000fe200078e0216 */
[C---:B------:R-:W-:Y:S01]  /*0380*/  LOP3.LUT R2, R15.reuse, 0x70, RZ, 0xc0, !PT ;  /* 0x000000700f027812 */ /* 0x040fe200078ec0ff */
[----:B------:R-:W-:-:S03]  /*0390*/  IMAD.SHL.U32 R15, R15, 0x4, RZ ;  /* 0x000000040f0f7824 */ /* 0x000fc600078e00ff */
[----:B------:R-:W-:Y:S02]  /*03a0*/  IADD3 R3, R2, UR4, RZ ;  /* 0x0000000402037c10 */ /* 0x000fe4000fffe0ff */
[----:B------:R-:W-:Y:S02]  /*03b0*/  LOP3.LUT R6, R15, 0x1fc, RZ, 0xc0, !PT ;  /* 0x000001fc0f067812 */ /* 0x000fe400078ec0ff */
[----:B------:R-:W-:-:S05]  /*03c0*/  LOP3.LUT R4, R4, 0x3c, R15, 0xf8, !PT ;  /* 0x0000003c04047812 */ /* 0x000fca00078ef80f */
[----:B------:R-:W-:Y:S01]  /*03d0*/  IMAD.HI R7, R4, 0x2aaaaaab, RZ ;  /* 0x2aaaaaab04077827 */ /* 0x000fe200078e02ff */
[----:B--2---:R-:W-:Y:S02]  /*03e0*/  SEL R14, R14, RZ, P0 ;  /* 0x000000ff0e0e7207 */ /* 0x004fe40000000000 */
[----:B----4-:R-:W-:-:S03]  /*03f0*/  SEL R8, R13, RZ, P0 ;  /* 0x000000ff0d087207 */ /* 0x010fc60000000000 */
[----:B------:R-:W-:Y:S04]  /*0400*/  STS [R21+0x20], R14 ;  /* 0x0000200e15007388 */ /* 0x000fe80000000800 */
[----:B------:R0:W-:Y:S01]  /*0410*/  STS [R21+0x40], R8 ;  /* 0x0000400815007388 */ /* 0x0001e20000000800 */
[----:B-----5:R-:W-:Y:S02]  /*0420*/  SEL R22, R17, RZ, P0 ;  /* 0x000000ff11167207 */ /* 0x020fe40000000000 */
[----:B------:R-:W-:Y:S02]  /*0430*/  SEL R12, R12, RZ, P0 ;  /* 0x000000ff0c0c7207 */ /* 0x000fe40000000000 */
[----:B------:R-:W-:Y:S02]  /*0440*/  SEL R16, R16, RZ, P0 ;  /* 0x000000ff10107207 */ /* 0x000fe40000000000 */
[----:B---3--:R-:W-:-:S02]  /*0450*/  SEL R24, R19, RZ, P0 ;  /* 0x000000ff13187207 */ /* 0x008fc40000000000 */
[----:B------:R-:W-:Y:S02]  /*0460*/  SEL R20, R20, RZ, P0 ;  /* 0x000000ff14147207 */ /* 0x000fe40000000000 */
[----:B------:R-:W-:Y:S01]  /*0470*/  SEL R18, R18, RZ, P0 ;  /* 0x000000ff12127207 */ /* 0x000fe20000000000 */
[----:B------:R1:W-:Y:S04]  /*0480*/  STS [R21+0x60], R12 ;  /* 0x0000600c15007388 */ /* 0x0003e80000000800 */
[----:B------:R-:W-:Y:S04]  /*0490*/  STS [R21+0x80], R16 ;  /* 0x0000801015007388 */ /* 0x000fe80000000800 */
[----:B------:R-:W-:Y:S04]  /*04a0*/  STS [R21+0xa0], R22 ;  /* 0x0000a01615007388 */ /* 0x000fe80000000800 */
[----:B------:R-:W-:Y:S04]  /*04b0*/  STS [R21+0xc0], R24 ;  /* 0x0000c01815007388 */ /* 0x000fe80000000800 */
[----:B------:R-:W-:Y:S04]  /*04c0*/  STS [R21], R20 ;  /* 0x0000001415007388 */ /* 0x000fe80000000800 */
[----:B------:R-:W-:Y:S01]  /*04d0*/  STS [R21+0xe0], R18 ;  /* 0x0000e01215007388 */ /* 0x000fe20000000800 */
[----:B0-----:R-:W-:-:S02]  /*04e0*/  IMAD R8, R6, 0x4, R3 ;  /* 0x0000000406087824 */ /* 0x001fc400078e0203 */
[----:B------:R-:W0:Y:S08]  /*04f0*/  LDC.64 R2, c[0x0][0x218] ;  /* 0x00008600ff027b82 */ /* 0x000e300000000a00 */
[----:B------:R-:W-:Y:S01]  /*0500*/  BAR.SYNC.DEFER_BLOCKING 0x0 ;  /* 0x0000000000007b1d */ /* 0x000fe20000010000 */
[----:B-1----:R-:W-:-:S04]  /*0510*/  SHF.R.U32.HI R12, RZ, 0x1f, R7 ;  /* 0x0000001fff0c7819 */ /* 0x002fc80000011607 */
[----:B------:R-:W-:Y:S01]  /*0520*/  LEA.HI.SX32 R7, R7, R12, 0x19 ;  /* 0x0000000c07077211 */ /* 0x000fe200078fcaff */
[----:B------:R-:W1:Y:S04]  /*0530*/  LDS.128 R8, [R8] ;  /* 0x0000000008087984 */ /* 0x000e680000000c00 */
[C---:B------:R-:W-:Y:S01]  /*0540*/  IMAD R12, R7.reuse, -0x300, R4 ;  /* 0xfffffd00070c7824 */ /* 0x040fe200078e0204 */
[----:B------:R-:W-:Y:S02]  /*0550*/  LOP3.LUT R4, R0, R5, RZ, 0xfc, !PT ;  /* 0x0000000500047212 */ /* 0x000fe400078efcff */
[----:B------:R-:W-:Y:S01]  /*0560*/  LOP3.LUT R0, R0, 0x8, R5, 0xfe, !PT ;  /* 0x0000000800007812 */ /* 0x000fe200078efe05 */
[----:B------:R-:W-:Y:S01]  /*0570*/  IMAD R7, R7, 0x1b00, R12 ;  /* 0x00001b0007077824 */ /* 0x000fe200078e020c */
[----:B------:R-:W-:-:S02]  /*0580*/  LOP3.LUT R13, R6, 0x200, RZ, 0xfc, !PT ;  /* 0x00000200060d7812 */ /* 0x000fc400078efcff */
[----:B------:R-:W-:Y:S02]  /*0590*/  ISETP.GE.AND P1, PT, R4, 0x9, PT ;  /* 0x000000090400780c */ /* 0x000fe40003f26270 */
[----:B------:R-:W-:Y:S01]  /*05a0*/  ISETP.GE.AND P0, PT, R0, 0x9, PT ;  /* 0x000000090000780c */ /* 0x000fe20003f06270 */
[----:B------:R-:W-:Y:S01]  /*05b0*/  IMAD R5, R4, 0x300, R7 ;  /* 0x0000030004057824 */ /* 0x000fe200078e0207 */
[----:B------:R-:W-:-:S03]  /*05c0*/  SHF.R.U32.HI R13, RZ, 0x2, R13 ;  /* 0x00000002ff0d7819 */ /* 0x000fc6000001160d */
[----:B0-----:R-:W-:Y:S01]  /*05d0*/  IMAD.WIDE R4, R5, 0x4, R2 ;  /* 0x0000000405047825 */ /* 0x001fe200078e0202 */
[----:B------:R-:W-:-:S05]  /*05e0*/  LOP3.LUT R13, R13, 0xf0, RZ, 0xc0, !PT ;  /* 0x000000f00d0d7812 */ /* 0x000fca00078ec0ff */
[----:B------:R-:W-:-:S04]  /*05f0*/  VIADD R13, R13, UR4 ;  /* 0x000000040d0d7c36 */ /* 0x000fc80008000000 */
[----:B------:R-:W-:Y:S01]  /*0600*/  IMAD R13, R6, 0x4, R13 ;  /* 0x00000004060d7824 */ /* 0x000fe200078e020d */
[----:B-1----:R0:W-:Y:S02]  /*0610*/  @!P1 STG.E.128 desc[UR6][R4.64], R8 ;  /* 0x0000000804009986 */ /* 0x0021e4000c101d06 */
[----:B0-----:R-:W-:Y:S05]  /*0620*/  @P0 EXIT ;  /* 0x000000000000094d */ /* 0x001fea0003800000 */
[----:B------:R-:W0:Y:S01]  /*0630*/  LDS.128 R12, [R13+0x800] ;  /* 0x000800000d0c7984 */ /* 0x000e220000000c00 */
[----:B------:R-:W-:-:S04]  /*0640*/  IMAD R7, R0, 0x300, R7 ;  /* 0x0000030000077824 */ /* 0x000fc800078e0207 */
[----:B------:R-:W-:-:S05]  /*0650*/  IMAD.WIDE R2, R7, 0x4, R2 ;  /* 0x0000000407027825 */ /* 0x000fca00078e0202 */
[----:B0-----:R-:W-:Y:S01]  /*0660*/  STG.E.128 desc[UR6][R2.64], R12 ;  /* 0x0000000c02007986 */ /* 0x001fe2000c101d06 */
[----:B------:R-:W-:Y:S05]  /*0670*/  EXIT ;  /* 0x000000000000794d */ /* 0x000fea0003800000 */
.L_x_0:
[----:B------:R-:W-:-:S00]  /*0680*/  BRA `(.L_x_0) ;  /* 0xfffffffc00fc7947 */ /* 0x000fc0000383ffff */
[----:B------:R-:W-:-:S00]  /*0690*/  NOP ;  /* 0x0000000000007918 */ /* 0x000fc00000000000 */
        /* <DEDUP_REMOVED lines=14> */
.L_x_1:


//--------------------- .nv.shared.triton_poi_fused_constant_pad_nd_37 --------------------------
	.section	.nv.shared.triton_poi_fused_constant_pad_nd_37,"aw",@nobits
	.sectionflags	@""
	.align	16
	.zero		1024


//--------------------- .nv.constant0.triton_poi_fused_constant_pad_nd_37 --------------------------
	.section	.nv.constant0.triton_poi_fused_constant_pad_nd_37,"a",@progbits
	.sectionflags	@""
	.align	4
.nv.constant0.triton_poi_fused_constant_pad_nd_37:
	.zero		552
